//
// Generated by NVIDIA NVVM Compiler
//
// Compiler Build ID: CL-36424714
// Cuda compilation tools, release 13.0, V13.0.88
// Based on NVVM 20.0.0
//

.version 9.0
.target sm_100
.address_size 64

	// .globl	_Z3addPfS_S_i

.visible .entry _Z3addPfS_S_i(
	.param .u64 .ptr .align 1 _Z3addPfS_S_i_param_0,
	.param .u64 .ptr .align 1 _Z3addPfS_S_i_param_1,
	.param .u64 .ptr .align 1 _Z3addPfS_S_i_param_2,
	.param .u32 _Z3addPfS_S_i_param_3
)
{
	.reg .pred 	%p<7>;
	.reg .b32 	%r<31>;
	.reg .b32 	%f<16>;
	.reg .b64 	%rd<25>;

	ld.param.u64 	%rd4, [_Z3addPfS_S_i_param_0];
	ld.param.u64 	%rd5, [_Z3addPfS_S_i_param_1];
	ld.param.u64 	%rd6, [_Z3addPfS_S_i_param_2];
	ld.param.u32 	%r12, [_Z3addPfS_S_i_param_3];
	cvta.to.global.u64 	%rd1, %rd6;
	cvta.to.global.u64 	%rd2, %rd5;
	cvta.to.global.u64 	%rd3, %rd4;
	mov.u32 	%r13, %tid.x;
	mov.u32 	%r14, %ctaid.x;
	mov.u32 	%r15, %ntid.x;
	mad.lo.s32 	%r29, %r14, %r15, %r13;
	mov.u32 	%r16, %nctaid.x;
	mul.lo.s32 	%r2, %r15, %r16;
	setp.ge.s32 	%p1, %r29, %r12;
	@%p1 bra 	$L__BB0_7;
	add.s32 	%r17, %r29, %r2;
	max.s32 	%r18, %r12, %r17;
	setp.lt.s32 	%p2, %r17, %r12;
	selp.u32 	%r19, 1, 0, %p2;
	add.s32 	%r20, %r17, %r19;
	sub.s32 	%r21, %r18, %r20;
	div.u32 	%r22, %r21, %r2;
	add.s32 	%r3, %r22, %r19;
	and.b32  	%r23, %r3, 3;
	setp.eq.s32 	%p3, %r23, 3;
	@%p3 bra 	$L__BB0_4;
	add.s32 	%r24, %r3, 1;
	and.b32  	%r25, %r24, 3;
	neg.s32 	%r27, %r25;
$L__BB0_3:
	.pragma "nounroll";
	mul.wide.s32 	%rd7, %r29, 4;
	add.s64 	%rd8, %rd1, %rd7;
	add.s64 	%rd9, %rd2, %rd7;
	add.s64 	%rd10, %rd3, %rd7;
	ld.global.f32 	%f1, [%rd10];
	ld.global.f32 	%f2, [%rd9];
	mul.f32 	%f3, %f1, %f2;
	st.global.f32 	[%rd8], %f3;
	add.s32 	%r29, %r29, %r2;
	add.s32 	%r27, %r27, 1;
	setp.ne.s32 	%p4, %r27, 0;
	@%p4 bra 	$L__BB0_3;
$L__BB0_4:
	setp.lt.u32 	%p5, %r3, 3;
	@%p5 bra 	$L__BB0_7;
	mul.wide.s32 	%rd15, %r2, 4;
	shl.b32 	%r26, %r2, 2;
$L__BB0_6:
	mul.wide.s32 	%rd11, %r29, 4;
	add.s64 	%rd12, %rd3, %rd11;
	ld.global.f32 	%f4, [%rd12];
	add.s64 	%rd13, %rd2, %rd11;
	ld.global.f32 	%f5, [%rd13];
	mul.f32 	%f6, %f4, %f5;
	add.s64 	%rd14, %rd1, %rd11;
	st.global.f32 	[%rd14], %f6;
	add.s64 	%rd16, %rd12, %rd15;
	ld.global.f32 	%f7, [%rd16];
	add.s64 	%rd17, %rd13, %rd15;
	ld.global.f32 	%f8, [%rd17];
	mul.f32 	%f9, %f7, %f8;
	add.s64 	%rd18, %rd14, %rd15;
	st.global.f32 	[%rd18], %f9;
	add.s64 	%rd19, %rd16, %rd15;
	ld.global.f32 	%f10, [%rd19];
	add.s64 	%rd20, %rd17, %rd15;
	ld.global.f32 	%f11, [%rd20];
	mul.f32 	%f12, %f10, %f11;
	add.s64 	%rd21, %rd18, %rd15;
	st.global.f32 	[%rd21], %f12;
	add.s64 	%rd22, %rd19, %rd15;
	ld.global.f32 	%f13, [%rd22];
	add.s64 	%rd23, %rd20, %rd15;
	ld.global.f32 	%f14, [%rd23];
	mul.f32 	%f15, %f13, %f14;
	add.s64 	%rd24, %rd21, %rd15;
	st.global.f32 	[%rd24], %f15;
	add.s32 	%r29, %r26, %r29;
	setp.lt.s32 	%p6, %r29, %r12;
	@%p6 bra 	$L__BB0_6;
$L__BB0_7:
	ret;

}


// ===== COMPILED SASS (sm_100) =====

	.target	sm_100

	.elftype	@"ET_EXEC"


//--------------------- .note.nv.tkinfo           --------------------------
	.section	.note.nv.tkinfo,"",@"SHT_NOTE"
	.sectionflags	@"SHF_NOTE_NV_TKINFO"
	.tkinfo
        /*0018*/ 	.word	0x00000002
        /*0030*/ 	.string	""
        /*0030*/ 	.string	"ptxas"
        /*0030*/ 	.string	"Cuda compilation tools, release 13.0, V13.0.88"
        /*0030*/ 	.string	"Build cuda_13.0.r13.0/compiler.36424714_0"
        /*0030*/ 	.string	"-arch sm_100 -m 64 "



//--------------------- .note.nv.cuinfo           --------------------------
	.section	.note.nv.cuinfo,"",@"SHT_NOTE"
	.sectionflags	@"SHF_NOTE_NV_CUINFO"
        /*0018*/ 	.short	0x0002
        /*001a*/ 	.short	0x0064
        /*001c*/ 	.short	0x0082
	.zero		2


//--------------------- .nv.info                  --------------------------
	.section	.nv.info,"",@"SHT_CUDA_INFO"
	.align	4


	//----- nvinfo : EIATTR_REGCOUNT
	.align		4
        /*0000*/ 	.byte	0x04, 0x2f
        /*0002*/ 	.short	(.L_1 - .L_0)
	.align		4
.L_0:
        /*0004*/ 	.word	index@(_Z3addPfS_S_i)
        /*0008*/ 	.word	0x0000001a


	//----- nvinfo : EIATTR_FRAME_SIZE
	.align		4
.L_1:
        /*000c*/ 	.byte	0x04, 0x11
        /*000e*/ 	.short	(.L_3 - .L_2)
	.align		4
.L_2:
        /*0010*/ 	.word	index@(_Z3addPfS_S_i)
        /*0014*/ 	.word	0x00000000


	//----- nvinfo : EIATTR_MIN_STACK_SIZE
	.align		4
.L_3:
        /*0018*/ 	.byte	0x04, 0x12
        /*001a*/ 	.short	(.L_5 - .L_4)
	.align		4
.L_4:
        /*001c*/ 	.word	index@(_Z3addPfS_S_i)
        /*0020*/ 	.word	0x00000000
.L_5:


//--------------------- .nv.compat                --------------------------
	.section	.nv.compat,"",@"SHT_CUDA_COMPAT_INFO"
	.align	4
        /*0000*/ 	.byte	0x02, 0x09, 0x00, 0x00, 0x02, 0x02, 0x01, 0x00, 0x02, 0x05, 0x05, 0x00, 0x03, 0x07, 0x01, 0x01
        /*0010*/ 	.byte	0x02, 0x03, 0x00, 0x00, 0x02, 0x06, 0x01, 0x00, 0x04, 0x0b, 0x08, 0x00, 0x09, 0x00, 0x00, 0x00
        /*0020*/ 	.byte	0x00, 0x00, 0x00, 0x00


//--------------------- .nv.info._Z3addPfS_S_i    --------------------------
	.section	.nv.info._Z3addPfS_S_i,"",@"SHT_CUDA_INFO"
	.sectionflags	@""
	.align	4


	//----- nvinfo : EIATTR_CUDA_API_VERSION
	.align		4
        /*0000*/ 	.byte	0x04, 0x37
        /*0002*/ 	.short	(.L_7 - .L_6)
.L_6:
        /*0004*/ 	.word	0x00000082


	//----- nvinfo : EIATTR_KPARAM_INFO
	.align		4
.L_7:
        /*0008*/ 	.byte	0x04, 0x17
        /*000a*/ 	.short	(.L_9 - .L_8)
.L_8:
        /*000c*/ 	.word	0x00000000
        /*0010*/ 	.short	0x0003
        /*0012*/ 	.short	0x0018
        /*0014*/ 	.byte	0x00, 0xf0, 0x11, 0x00


	//----- nvinfo : EIATTR_KPARAM_INFO
	.align		4
.L_9:
        /*0018*/ 	.byte	0x04, 0x17
        /*001a*/ 	.short	(.L_11 - .L_10)
.L_10:
        /*001c*/ 	.word	0x00000000
        /*0020*/ 	.short	0x0002
        /*0022*/ 	.short	0x0010
        /*0024*/ 	.byte	0x00, 0xf5, 0x21, 0x00


	//----- nvinfo : EIATTR_KPARAM_INFO
	.align		4
.L_11:
        /*0028*/ 	.byte	0x04, 0x17
        /*002a*/ 	.short	(.L_13 - .L_12)
.L_12:
        /*002c*/ 	.word	0x00000000
        /*0030*/ 	.short	0x0001
        /*0032*/ 	.short	0x0008
        /*0034*/ 	.byte	0x00, 0xf5, 0x21, 0x00


	//----- nvinfo : EIATTR_KPARAM_INFO
	.align		4
.L_13:
        /*0038*/ 	.byte	0x04, 0x17
        /*003a*/ 	.short	(.L_15 - .L_14)
.L_14:
        /*003c*/ 	.word	0x00000000
        /*0040*/ 	.short	0x0000
        /*0042*/ 	.short	0x0000
        /*0044*/ 	.byte	0x00, 0xf5, 0x21, 0x00


	//----- nvinfo : EIATTR_SPARSE_MMA_MASK
	.align		4
.L_15:
        /*0048*/ 	.byte	0x03, 0x50
        /*004a*/ 	.short	0x0000


	//----- nvinfo : EIATTR_MAXREG_COUNT
	.align		4
        /*004c*/ 	.byte	0x03, 0x1b
        /*004e*/ 	.short	0x00ff


	//----- nvinfo : EIATTR_MERCURY_ISA_VERSION
	.align		4
        /*0050*/ 	.byte	0x03, 0x5f
        /*0052*/ 	.short	0x0101


	//----- nvinfo : EIATTR_VRC_CTA_INIT_COUNT
	.align		4
        /*0054*/ 	.byte	0x02, 0x4a
	.zero		1
	.zero		1


	//----- nvinfo : EIATTR_EXIT_INSTR_OFFSETS
	.align		4
        /*0058*/ 	.byte	0x04, 0x1c
        /*005a*/ 	.short	(.L_17 - .L_16)


	//   ....[0]....
.L_16:
        /*005c*/ 	.word	0x00000090


	//   ....[1]....
        /*0060*/ 	.word	0x000003a0


	//   ....[2]....
        /*0064*/ 	.word	0x000005d0


	//----- nvinfo : EIATTR_CRS_STACK_SIZE
	.align		4
.L_17:
        /*0068*/ 	.byte	0x04, 0x1e
        /*006a*/ 	.short	(.L_19 - .L_18)
.L_18:
        /*006c*/ 	.word	0x00000000


	//----- nvinfo : EIATTR_CBANK_PARAM_SIZE
	.align		4
.L_19:
        /*0070*/ 	.byte	0x03, 0x19
        /*0072*/ 	.short	0x001c


	//----- nvinfo : EIATTR_PARAM_CBANK
	.align		4
        /*0074*/ 	.byte	0x04, 0x0a
        /*0076*/ 	.short	(.L_21 - .L_20)
	.align		4
.L_20:
        /*0078*/ 	.word	index@(.nv.constant0._Z3addPfS_S_i)
        /*007c*/ 	.short	0x0380
        /*007e*/ 	.short	0x001c


	//----- nvinfo : EIATTR_SW_WAR
	.align		4
.L_21:
        /*0080*/ 	.byte	0x04, 0x36
        /*0082*/ 	.short	(.L_23 - .L_22)
.L_22:
        /*0084*/ 	.word	0x00000008
.L_23:


//--------------------- .nv.callgraph             --------------------------
	.section	.nv.callgraph,"",@"SHT_CUDA_CALLGRAPH"
	.align	4
	.sectionentsize	8
	.align		4
        /*0000*/ 	.word	0x00000000
	.align		4
        /*0004*/ 	.word	0xffffffff
	.align		4
        /*0008*/ 	.word	0x00000000
	.align		4
        /*000c*/ 	.word	0xfffffffe
	.align		4
        /*0010*/ 	.word	0x00000000
	.align		4
        /*0014*/ 	.word	0xfffffffd
	.align		4
        /*0018*/ 	.word	0x00000000
	.align		4
        /*001c*/ 	.word	0xfffffffc


//--------------------- .text._Z3addPfS_S_i       --------------------------
	.section	.text._Z3addPfS_S_i,"ax",@progbits
	.align	128
        .global         _Z3addPfS_S_i
        .type           _Z3addPfS_S_i,@function
        .size           _Z3addPfS_S_i,(.L_x_5 - _Z3addPfS_S_i)
        .other          _Z3addPfS_S_i,@"STO_CUDA_ENTRY STV_DEFAULT"
_Z3addPfS_S_i:
.text._Z3addPfS_S_i:
[----:B------:R-:W-:Y:S01]  /*0000*/  LDC R1, c[0x0][0x37c] ;  /* 0x0000df00ff017b82 */ /* 0x000fe20000000800 */
[----:B------:R-:W0:Y:S07]  /*0010*/  S2R R3, SR_TID.X ;  /* 0x0000000000037919 */ /* 0x000e2e0000002100 */
[----:B------:R-:W0:Y:S01]  /*0020*/  S2UR UR4, SR_CTAID.X ;  /* 0x00000000000479c3 */ /* 0x000e220000002500 */
[----:B------:R-:W1:Y:S07]  /*0030*/  LDCU UR6, c[0x0][0x398] ;  /* 0x00007300ff0677ac */ /* 0x000e6e0008000800 */
[----:B------:R-:W0:Y:S01]  /*0040*/  LDC R0, c[0x0][0x360] ;  /* 0x0000d800ff007b82 */ /* 0x000e220000000800 */
[----:B------:R-:W2:Y:S01]  /*0050*/  LDCU UR5, c[0x0][0x370] ;  /* 0x00006e00ff0577ac */ /* 0x000ea20008000800 */
[----:B0-----:R-:W-:-:S02]  /*0060*/  IMAD R3, R0, UR4, R3 ;  /* 0x0000000400037c24 */ /* 0x001fc4000f8e0203 */
[----:B--2---:R-:W-:-:S03]  /*0070*/  IMAD R0, R0, UR5, RZ ;  /* 0x0000000500007c24 */ /* 0x004fc6000f8e02ff */
[----:B-1----:R-:W-:-:S13]  /*0080*/  ISETP.GE.AND P0, PT, R3, UR6, PT ;  /* 0x0000000603007c0c */ /* 0x002fda000bf06270 */
[----:B------:R-:W-:Y:S05]  /*0090*/  @P0 EXIT ;  /* 0x000000000000094d */ /* 0x000fea0003800000 */
[----:B------:R-:W0:Y:S01]  /*00a0*/  I2F.U32.RP R8, R0 ;  /* 0x0000000000087306 */ /* 0x000e220000209000 */
[----:B------:R-:W-:Y:S01]  /*00b0*/  IADD3 R2, PT, PT, R0, R3, RZ ;  /* 0x0000000300027210 */ /* 0x000fe20007ffe0ff */
[----:B------:R-:W1:Y:S01]  /*00c0*/  LDCU.64 UR4, c[0x0][0x358] ;  /* 0x00006b00ff0477ac */ /* 0x000e620008000a00 */
[----:B------:R-:W-:Y:S01]  /*00d0*/  IADD3 R9, PT, PT, RZ, -R0, RZ ;  /* 0x80000000ff097210 */ /* 0x000fe20007ffe0ff */
[----:B------:R-:W-:Y:S01]  /*00e0*/  BSSY.RECONVERGENT B0, `(.L_x_0) ;  /* 0x000002b000007945 */ /* 0x000fe20003800200 */
[C---:B------:R-:W-:Y:S02]  /*00f0*/  ISETP.GE.AND P0, PT, R2.reuse, UR6, PT ;  /* 0x0000000602007c0c */ /* 0x040fe4000bf06270 */
[----:B------:R-:W-:Y:S02]  /*0100*/  VIMNMX R7, PT, PT, R2, UR6, !PT ;  /* 0x0000000602077c48 */ /* 0x000fe4000ffe0100 */
[----:B------:R-:W-:Y:S02]  /*0110*/  SEL R6, RZ, 0x1, P0 ;  /* 0x00000001ff067807 */ /* 0x000fe40000000000 */
[----:B------:R-:W-:-:S02]  /*0120*/  ISETP.NE.U32.AND P2, PT, R0, RZ, PT ;  /* 0x000000ff0000720c */ /* 0x000fc40003f45070 */
[----:B------:R-:W-:Y:S01]  /*0130*/  IADD3 R7, PT, PT, R7, -R2, -R6 ;  /* 0x8000000207077210 */ /* 0x000fe20007ffe806 */
[----:B0-----:R-:W0:Y:S02]  /*0140*/  MUFU.RCP R8, R8 ;  /* 0x0000000800087308 */ /* 0x001e240000001000 */
[----:B0-----:R-:W-:-:S06]  /*0150*/  IADD3 R4, PT, PT, R8, 0xffffffe, RZ ;  /* 0x0ffffffe08047810 */ /* 0x001fcc0007ffe0ff */
[----:B------:R0:W2:Y:S02]  /*0160*/  F2I.FTZ.U32.TRUNC.NTZ R5, R4 ;  /* 0x0000000400057305 */ /* 0x0000a4000021f000 */
[----:B0-----:R-:W-:Y:S02]  /*0170*/  HFMA2 R4, -RZ, RZ, 0, 0 ;  /* 0x00000000ff047431 */ /* 0x001fe400000001ff */
[----:B--2---:R-:W-:-:S04]  /*0180*/  IMAD R9, R9, R5, RZ ;  /* 0x0000000509097224 */ /* 0x004fc800078e02ff */
[----:B------:R-:W-:-:S06]  /*0190*/  IMAD.HI.U32 R8, R5, R9, R4 ;  /* 0x0000000905087227 */ /* 0x000fcc00078e0004 */
[----:B------:R-:W-:-:S05]  /*01a0*/  IMAD.HI.U32 R5, R8, R7, RZ ;  /* 0x0000000708057227 */ /* 0x000fca00078e00ff */
[----:B------:R-:W-:-:S05]  /*01b0*/  IADD3 R2, PT, PT, -R5, RZ, RZ ;  /* 0x000000ff05027210 */ /* 0x000fca0007ffe1ff */
[----:B------:R-:W-:-:S05]  /*01c0*/  IMAD R7, R0, R2, R7 ;  /* 0x0000000200077224 */ /* 0x000fca00078e0207 */
[----:B------:R-:W-:-:S13]  /*01d0*/  ISETP.GE.U32.AND P0, PT, R7, R0, PT ;  /* 0x000000000700720c */ /* 0x000fda0003f06070 */
[----:B------:R-:W-:Y:S02]  /*01e0*/  @P0 IADD3 R7, PT, PT, -R0, R7, RZ ;  /* 0x0000000700070210 */ /* 0x000fe40007ffe1ff */
[----:B------:R-:W-:Y:S02]  /*01f0*/  @P0 IADD3 R5, PT, PT, R5, 0x1, RZ ;  /* 0x0000000105050810 */ /* 0x000fe40007ffe0ff */
[----:B------:R-:W-:-:S13]  /*0200*/  ISETP.GE.U32.AND P1, PT, R7, R0, PT ;  /* 0x000000000700720c */ /* 0x000fda0003f26070 */
[----:B------:R-:W-:Y:S02]  /*0210*/  @P1 IADD3 R5, PT, PT, R5, 0x1, RZ ;  /* 0x0000000105051810 */ /* 0x000fe40007ffe0ff */
[----:B------:R-:W-:-:S04]  /*0220*/  @!P2 LOP3.LUT R5, RZ, R0, RZ, 0x33, !PT ;  /* 0x00000000ff05a212 */ /* 0x000fc800078e33ff */
[----:B------:R-:W-:-:S04]  /*0230*/  IADD3 R2, PT, PT, R6, R5, RZ ;  /* 0x0000000506027210 */ /* 0x000fc80007ffe0ff */
[C---:B------:R-:W-:Y:S02]  /*0240*/  LOP3.LUT R4, R2.reuse, 0x3, RZ, 0xc0, !PT ;  /* 0x0000000302047812 */ /* 0x040fe400078ec0ff */
[----:B------:R-:W-:Y:S02]  /*0250*/  ISETP.GE.U32.AND P1, PT, R2, 0x3, PT ;  /* 0x000000030200780c */ /* 0x000fe40003f26070 */
[----:B------:R-:W-:-:S13]  /*0260*/  ISETP.NE.AND P0, PT, R4, 0x3, PT ;  /* 0x000000030400780c */ /* 0x000fda0003f05270 */
[----:B-1----:R-:W-:Y:S05]  /*0270*/  @!P0 BRA `(.L_x_1) ;  /* 0x0000000000448947 */ /* 0x002fea0003800000 */
[----:B------:R-:W0:Y:S01]  /*0280*/  LDC.64 R4, c[0x0][0x390] ;  /* 0x0000e400ff047b82 */ /* 0x000e220000000a00 */
[----:B------:R-:W-:-:S04]  /*0290*/  IADD3 R2, PT, PT, R2, 0x1, RZ ;  /* 0x0000000102027810 */ /* 0x000fc80007ffe0ff */
[----:B------:R-:W-:-:S03]  /*02a0*/  LOP3.LUT R2, R2, 0x3, RZ, 0xc0, !PT ;  /* 0x0000000302027812 */ /* 0x000fc600078ec0ff */
[----:B------:R-:W1:Y:S01]  /*02b0*/  LDC.64 R6, c[0x0][0x380] ;  /* 0x0000e000ff067b82 */ /* 0x000e620000000a00 */
[----:B------:R-:W-:-:S07]  /*02c0*/  IADD3 R2, PT, PT, -R2, RZ, RZ ;  /* 0x000000ff02027210 */ /* 0x000fce0007ffe1ff */
[----:B------:R-:W2:Y:S02]  /*02d0*/  LDC.64 R8, c[0x0][0x388] ;  /* 0x0000e200ff087b82 */ /* 0x000ea40000000a00 */
.L_x_2:
[----:B--2---:R-:W-:-:S04]  /*02e0*/  IMAD.WIDE R12, R3, 0x4, R8 ;  /* 0x00000004030c7825 */ /* 0x004fc800078e0208 */
[C---:B-1----:R-:W-:Y:S02]  /*02f0*/  IMAD.WIDE R14, R3.reuse, 0x4, R6 ;  /* 0x00000004030e7825 */ /* 0x042fe400078e0206 */
[----:B------:R-:W2:Y:S04]  /*0300*/  LDG.E R13, desc[UR4][R12.64] ;  /* 0x000000040c0d7981 */ /* 0x000ea8000c1e1900 */
[----:B------:R-:W2:Y:S01]  /*0310*/  LDG.E R14, desc[UR4][R14.64] ;  /* 0x000000040e0e7981 */ /* 0x000ea2000c1e1900 */
[----:B0--3--:R-:W-:Y:S01]  /*0320*/  IMAD.WIDE R10, R3, 0x4, R4 ;  /* 0x00000004030a7825 */ /* 0x009fe200078e0204 */
[----:B------:R-:W-:Y:S02]  /*0330*/  IADD3 R2, PT, PT, R2, 0x1, RZ ;  /* 0x0000000102027810 */ /* 0x000fe40007ffe0ff */
[----:B------:R-:W-:-:S02]  /*0340*/  IADD3 R3, PT, PT, R0, R3, RZ ;  /* 0x0000000300037210 */ /* 0x000fc40007ffe0ff */
[----:B------:R-:W-:Y:S01]  /*0350*/  ISETP.NE.AND P0, PT, R2, RZ, PT ;  /* 0x000000ff0200720c */ /* 0x000fe20003f05270 */
[----:B--2---:R-:W-:-:S05]  /*0360*/  FMUL R17, R14, R13 ;  /* 0x0000000d0e117220 */ /* 0x004fca0000400000 */
[----:B------:R3:W-:Y:S07]  /*0370*/  STG.E desc[UR4][R10.64], R17 ;  /* 0x000000110a007986 */ /* 0x0007ee000c101904 */
[----:B------:R-:W-:Y:S05]  /*0380*/  @P0 BRA `(.L_x_2) ;  /* 0xfffffffc00d40947 */ /* 0x000fea000383ffff */
.L_x_1:
[----:B------:R-:W-:Y:S05]  /*0390*/  BSYNC.RECONVERGENT B0 ;  /* 0x0000000000007941 */ /* 0x000fea0003800200 */
.L_x_0:
[----:B------:R-:W-:Y:S05]  /*03a0*/  @!P1 EXIT ;  /* 0x000000000000994d */ /* 0x000fea0003800000 */
.L_x_3:
[----:B------:R-:W3:Y:S08]  /*03b0*/  LDC.64 R4, c[0x0][0x380] ;  /* 0x0000e000ff047b82 */ /* 0x000ef00000000a00 */
[----:B------:R-:W0:Y:S01]  /*03c0*/  LDC.64 R6, c[0x0][0x388] ;  /* 0x0000e200ff067b82 */ /* 0x000e220000000a00 */
[----:B---3--:R-:W-:-:S07]  /*03d0*/  IMAD.WIDE R10, R3, 0x4, R4 ;  /* 0x00000004030a7825 */ /* 0x008fce00078e0204 */
[----:B------:R-:W1:Y:S01]  /*03e0*/  LDC.64 R4, c[0x0][0x390] ;  /* 0x0000e400ff047b82 */ /* 0x000e620000000a00 */
[----:B--2---:R-:W2:Y:S01]  /*03f0*/  LDG.E R2, desc[UR4][R10.64] ;  /* 0x000000040a027981 */ /* 0x004ea2000c1e1900 */
[----:B0-----:R-:W-:-:S05]  /*0400*/  IMAD.WIDE R12, R3, 0x4, R6 ;  /* 0x00000004030c7825 */ /* 0x001fca00078e0206 */
[----:B------:R-:W2:Y:S01]  /*0410*/  LDG.E R7, desc[UR4][R12.64] ;  /* 0x000000040c077981 */ /* 0x000ea2000c1e1900 */
[----:B-1----:R-:W-:-:S04]  /*0420*/  IMAD.WIDE R16, R3, 0x4, R4 ;  /* 0x0000000403107825 */ /* 0x002fc800078e0204 */
[----:B------:R-:W-:-:S04]  /*0430*/  IMAD.WIDE R4, R0, 0x4, R10 ;  /* 0x0000000400047825 */ /* 0x000fc800078e020a */
[----:B--2---:R-:W-:Y:S01]  /*0440*/  FMUL R19, R2, R7 ;  /* 0x0000000702137220 */ /* 0x004fe20000400000 */
[----:B------:R-:W-:-:S04]  /*0450*/  IMAD.WIDE R6, R0, 0x4, R12 ;  /* 0x0000000400067825 */ /* 0x000fc800078e020c */
[----:B------:R0:W-:Y:S04]  /*0460*/  STG.E desc[UR4][R16.64], R19 ;  /* 0x0000001310007986 */ /* 0x0001e8000c101904 */
[----:B------:R-:W2:Y:S04]  /*0470*/  LDG.E R2, desc[UR4][R4.64] ;  /* 0x0000000404027981 */ /* 0x000ea8000c1e1900 */
[----:B------:R-:W2:Y:S01]  /*0480*/  LDG.E R15, desc[UR4][R6.64] ;  /* 0x00000004060f7981 */ /* 0x000ea2000c1e1900 */
[----:B------:R-:W-:-:S04]  /*0490*/  IMAD.WIDE R8, R0, 0x4, R16 ;  /* 0x0000000400087825 */ /* 0x000fc800078e0210 */
[----:B------:R-:W-:-:S04]  /*04a0*/  IMAD.WIDE R10, R0, 0x4, R4 ;  /* 0x00000004000a7825 */ /* 0x000fc800078e0204 */
[----:B------:R-:W-:-:S04]  /*04b0*/  IMAD.WIDE R12, R0, 0x4, R6 ;  /* 0x00000004000c7825 */ /* 0x000fc800078e0206 */
[----:B--2---:R-:W-:-:S05]  /*04c0*/  FMUL R21, R2, R15 ;  /* 0x0000000f02157220 */ /* 0x004fca0000400000 */
        /* <DEDUP_REMOVED lines=8> */
[----:B------:R-:W1:Y:S04]  /*0550*/  LDG.E R4, desc[UR4][R4.64] ;  /* 0x0000000404047981 */ /* 0x000e68000c1e1900 */
[----:B------:R-:W1:Y:S01]  /*0560*/  LDG.E R7, desc[UR4][R6.64] ;  /* 0x0000000406077981 */ /* 0x000e62000c1e1900 */
[C---:B0-----:R-:W-:Y:S01]  /*0570*/  IMAD.WIDE R16, R0.reuse, 0x4, R14 ;  /* 0x0000000400107825 */ /* 0x041fe200078e020e */
[----:B------:R-:W-:-:S04]  /*0580*/  LEA R3, R0, R3, 0x2 ;  /* 0x0000000300037211 */ /* 0x000fc800078e10ff */
[----:B------:R-:W-:Y:S01]  /*0590*/  ISETP.GE.AND P0, PT, R3, UR6, PT ;  /* 0x0000000603007c0c */ /* 0x000fe2000bf06270 */
[----:B-1----:R-:W-:-:S05]  /*05a0*/  FMUL R9, R4, R7 ;  /* 0x0000000704097220 */ /* 0x002fca0000400000 */
[----:B------:R2:W-:Y:S07]  /*05b0*/  STG.E desc[UR4][R16.64], R9 ;  /* 0x0000000910007986 */ /* 0x0005ee000c101904 */
[----:B------:R-:W-:Y:S05]  /*05c0*/  @!P0 BRA `(.L_x_3) ;  /* 0xfffffffc00788947 */ /* 0x000fea000383ffff */
[----:B------:R-:W-:Y:S05]  /*05d0*/  EXIT ;  /* 0x000000000000794d */ /* 0x000fea0003800000 */
.L_x_4:
[----:B------:R-:W-:-:S00]  /*05e0*/  BRA `(.L_x_4) ;  /* 0xfffffffc00fc7947 */ /* 0x000fc0000383ffff */
[----:B------:R-:W-:-:S00]  /*05f0*/  NOP ;  /* 0x0000000000007918 */ /* 0x000fc00000000000 */
        /* <DEDUP_REMOVED lines=8> */
.L_x_5:


//--------------------- .nv.shared.reserved.0     --------------------------
	.section	.nv.shared.reserved.0,"aw",@nobits
	.weak		__nv_reservedSMEM_offset_0_alias
	.size		__nv_reservedSMEM_offset_0_alias, 0, 64
	.other		__nv_reservedSMEM_offset_0_alias,@"STO_CUDA_RESERVED_SHARED STV_DEFAULT"
__nv_reservedSMEM_offset_0_alias:
	.zero		0
	.zero		64


//--------------------- .nv.constant0._Z3addPfS_S_i --------------------------
	.section	.nv.constant0._Z3addPfS_S_i,"a",@progbits
	.sectionflags	@""
	.align	4
.nv.constant0._Z3addPfS_S_i:
	.zero		924


//--------------------- SYMBOLS --------------------------

	.type		.nv.reservedSmem.offset0,@object
	.size		.nv.reservedSmem.offset0,0x4
